	.headerflags	@"EF_CUDA_TEXMODE_UNIFIED EF_CUDA_64BIT_ADDRESS EF_CUDA_ACCELERATORS EF_CUDA_SM90 EF_CUDA_VIRTUAL_SM(EF_CUDA_SM90)"
	.elftype	@"ET_EXEC"


//--------------------- .nv.info                  --------------------------
	.section	.nv.info,"",@"SHT_CUDA_INFO"
	.align	4


	//----- nvinfo : EIATTR_REGCOUNT
	.align		4
        /*0000*/ 	.byte	0x04, 0x2f
        /*0002*/ 	.short	(.L_3 - .L_2)
	.align		4
.L_2:
        /*0004*/ 	.word	index@(triton_poi_fused__native_batch_norm_legit_no_training_cat_relu_35)
        /*0008*/ 	.word	0x0000001e


	//----- nvinfo : EIATTR_MIN_STACK_SIZE
	.align		4
.L_3:
        /*000c*/ 	.byte	0x04, 0x12
        /*000e*/ 	.short	(.L_5 - .L_4)
	.align		4
.L_4:
        /*0010*/ 	.word	index@(triton_poi_fused__native_batch_norm_legit_no_training_cat_relu_35)
        /*0014*/ 	.word	0x00000000


	//----- nvinfo : EIATTR_FRAME_SIZE
	.align		4
.L_5:
        /*0018*/ 	.byte	0x04, 0x11
        /*001a*/ 	.short	(.L_7 - .L_6)
	.align		4
.L_6:
        /*001c*/ 	.word	index@(triton_poi_fused__native_batch_norm_legit_no_training_cat_relu_35)
        /*0020*/ 	.word	0x00000000


	//----- nvinfo : EIATTR_MIN_STACK_SIZE
	.align		4
.L_7:
        /*0024*/ 	.byte	0x04, 0x12
        /*0026*/ 	.short	(.L_9 - .L_8)
	.align		4
.L_8:
        /*0028*/ 	.word	index@(triton_poi_fused__native_batch_norm_legit_no_training_cat_relu_35)
        /*002c*/ 	.word	0x00000000
.L_9:


//--------------------- .nv.info.triton_poi_fused__native_batch_norm_legit_no_training_cat_relu_35 --------------------------
	.section	.nv.info.triton_poi_fused__native_batch_norm_legit_no_training_cat_relu_35,"",@"SHT_CUDA_INFO"
	.sectionflags	@""
	.align	4


	//----- nvinfo : EIATTR_CUDA_API_VERSION
	.align		4
        /*0000*/ 	.byte	0x04, 0x37
        /*0002*/ 	.short	(.L_11 - .L_10)
.L_10:
        /*0004*/ 	.word	0x0000007c


	//----- nvinfo : EIATTR_KPARAM_INFO
	.align		4
.L_11:
        /*0008*/ 	.byte	0x04, 0x17
        /*000a*/ 	.short	(.L_13 - .L_12)
.L_12:
        /*000c*/ 	.word	0x00000000
        /*0010*/ 	.short	0x0008
        /*0012*/ 	.short	0x0040
        /*0014*/ 	.byte	0x00, 0xf0, 0x11, 0x00


	//----- nvinfo : EIATTR_KPARAM_INFO
	.align		4
.L_13:
        /*0018*/ 	.byte	0x04, 0x17
        /*001a*/ 	.short	(.L_15 - .L_14)
.L_14:
        /*001c*/ 	.word	0x00000000
        /*0020*/ 	.short	0x0007
        /*0022*/ 	.short	0x0038
        /*0024*/ 	.byte	0x00, 0xf4, 0x21, 0x00


	//----- nvinfo : EIATTR_KPARAM_INFO
	.align		4
.L_15:
        /*0028*/ 	.byte	0x04, 0x17
        /*002a*/ 	.short	(.L_17 - .L_16)
.L_16:
        /*002c*/ 	.word	0x00000000
        /*0030*/ 	.short	0x0006
        /*0032*/ 	.short	0x0030
        /*0034*/ 	.byte	0x00, 0xf4, 0x21, 0x00


	//----- nvinfo : EIATTR_KPARAM_INFO
	.align		4
.L_17:
        /*0038*/ 	.byte	0x04, 0x17
        /*003a*/ 	.short	(.L_19 - .L_18)
.L_18:
        /*003c*/ 	.word	0x00000000
        /*0040*/ 	.short	0x0005
        /*0042*/ 	.short	0x0028
        /*0044*/ 	.byte	0x00, 0xf4, 0x21, 0x00


	//----- nvinfo : EIATTR_KPARAM_INFO
	.align		4
.L_19:
        /*0048*/ 	.byte	0x04, 0x17
        /*004a*/ 	.short	(.L_21 - .L_20)
.L_20:
        /*004c*/ 	.word	0x00000000
        /*0050*/ 	.short	0x0004
        /*0052*/ 	.short	0x0020
        /*0054*/ 	.byte	0x00, 0xf4, 0x21, 0x00


	//----- nvinfo : EIATTR_KPARAM_INFO
	.align		4
.L_21:
        /*0058*/ 	.byte	0x04, 0x17
        /*005a*/ 	.short	(.L_23 - .L_22)
.L_22:
        /*005c*/ 	.word	0x00000000
        /*0060*/ 	.short	0x0003
        /*0062*/ 	.short	0x0018
        /*0064*/ 	.byte	0x00, 0xf4, 0x21, 0x00


	//----- nvinfo : EIATTR_KPARAM_INFO
	.align		4
.L_23:
        /*0068*/ 	.byte	0x04, 0x17
        /*006a*/ 	.short	(.L_25 - .L_24)
.L_24:
        /*006c*/ 	.word	0x00000000
        /*0070*/ 	.short	0x0002
        /*0072*/ 	.short	0x0010
        /*0074*/ 	.byte	0x00, 0xf4, 0x21, 0x00


	//----- nvinfo : EIATTR_KPARAM_INFO
	.align		4
.L_25:
        /*0078*/ 	.byte	0x04, 0x17
        /*007a*/ 	.short	(.L_27 - .L_26)
.L_26:
        /*007c*/ 	.word	0x00000000
        /*0080*/ 	.short	0x0001
        /*0082*/ 	.short	0x0008
        /*0084*/ 	.byte	0x00, 0xf4, 0x21, 0x00


	//----- nvinfo : EIATTR_KPARAM_INFO
	.align		4
.L_27:
        /*0088*/ 	.byte	0x04, 0x17
        /*008a*/ 	.short	(.L_29 - .L_28)
.L_28:
        /*008c*/ 	.word	0x00000000
        /*0090*/ 	.short	0x0000
        /*0092*/ 	.short	0x0000
        /*0094*/ 	.byte	0x00, 0xf4, 0x21, 0x00


	//----- nvinfo : EIATTR_SPARSE_MMA_MASK
	.align		4
.L_29:
        /*0098*/ 	.byte	0x03, 0x50
        /*009a*/ 	.short	0x0000


	//----- nvinfo : EIATTR_MAXREG_COUNT
	.align		4
        /*009c*/ 	.byte	0x03, 0x1b
        /*009e*/ 	.short	0x00ff


	//----- nvinfo : EIATTR_EXIT_INSTR_OFFSETS
	.align		4
        /*00a0*/ 	.byte	0x04, 0x1c
        /*00a2*/ 	.short	(.L_31 - .L_30)


	//   ....[0]....
.L_30:
        /*00a4*/ 	.word	0x00000620


	//----- nvinfo : EIATTR_REQNTID
	.align		4
.L_31:
        /*00a8*/ 	.byte	0x04, 0x10
        /*00aa*/ 	.short	(.L_33 - .L_32)
.L_32:
        /*00ac*/ 	.word	0x00000080
        /*00b0*/ 	.word	0x00000001
        /*00b4*/ 	.word	0x00000001


	//----- nvinfo : EIATTR_CBANK_PARAM_SIZE
	.align		4
.L_33:
        /*00b8*/ 	.byte	0x03, 0x19
        /*00ba*/ 	.short	0x0044


	//----- nvinfo : EIATTR_PARAM_CBANK
	.align		4
        /*00bc*/ 	.byte	0x04, 0x0a
        /*00be*/ 	.short	(.L_35 - .L_34)
	.align		4
.L_34:
        /*00c0*/ 	.word	index@(.nv.constant0.triton_poi_fused__native_batch_norm_legit_no_training_cat_relu_35)
        /*00c4*/ 	.short	0x0210
        /*00c6*/ 	.short	0x0044


	//----- nvinfo : EIATTR_SW_WAR
	.align		4
.L_35:
        /*00c8*/ 	.byte	0x04, 0x36
        /*00ca*/ 	.short	(.L_37 - .L_36)
.L_36:
        /*00cc*/ 	.word	0x00000008
.L_37:


//--------------------- .nv.callgraph             --------------------------
	.section	.nv.callgraph,"",@"SHT_CUDA_CALLGRAPH"
	.align	4
	.sectionentsize	8
	.align		4
        /*0000*/ 	.word	0x00000000
	.align		4
        /*0004*/ 	.word	0xffffffff
	.align		4
        /*0008*/ 	.word	0x00000000
	.align		4
        /*000c*/ 	.word	0xfffffffe
	.align		4
        /*0010*/ 	.word	0x00000000
	.align		4
        /*0014*/ 	.word	0xfffffffd
	.align		4
        /*0018*/ 	.word	0x00000000
	.align		4
        /*001c*/ 	.word	0xfffffffc


//--------------------- .nv.constant4             --------------------------
	.section	.nv.constant4,"a",@progbits
	.align	8
	.align		8
.nv.constant4:
        /*0000*/ 	.dword	_$_str
	.align		8
        /*0008*/ 	.dword	_$_str_$_2


//--------------------- .text.triton_poi_fused__native_batch_norm_legit_no_training_cat_relu_35 --------------------------
	.section	.text.triton_poi_fused__native_batch_norm_legit_no_training_cat_relu_35,"ax",@progbits
	.align	128
        .global         triton_poi_fused__native_batch_norm_legit_no_training_cat_relu_35
        .type           triton_poi_fused__native_batch_norm_legit_no_training_cat_relu_35,@function
        .size           triton_poi_fused__native_batch_norm_legit_no_training_cat_relu_35,(.L_x_1 - triton_poi_fused__native_batch_norm_legit_no_training_cat_relu_35)
        .other          triton_poi_fused__native_batch_norm_legit_no_training_cat_relu_35,@"STO_CUDA_ENTRY STV_DEFAULT"
triton_poi_fused__native_batch_norm_legit_no_training_cat_relu_35:
.text.triton_poi_fused__native_batch_norm_legit_no_training_cat_relu_35:
[----:B------:R-:W-:Y:S01]  /*0000*/  LDC R1, c[0x0][0x28] ;  /* 0x00000a00ff017b82 */ /* 0x000fe20000000800 */
[----:B------:R-:W1:Y:S07]  /*0010*/  S2R R0, SR_TID.X ;  /* 0x0000000000007919 */ /* 0x000e6e0000002100 */
[----:B------:R-:W2:Y:S01]  /*0020*/  LDC.64 R6, c[0x0][0x228] ;  /* 0x00008a00ff067b82 */ /* 0x000ea20000000a00 */
[----:B------:R-:W-:Y:S01]  /*0030*/  ULDC.64 UR4, c[0x0][0x208] ;  /* 0x0000820000047ab9 */ /* 0x000fe20000000a00 */
[----:B------:R-:W-:Y:S01]  /*0040*/  ULDC.64 UR6, c[0x0][0x218] ;  /* 0x0000860000067ab9 */ /* 0x000fe20000000a00 */
[----:B------:R-:W3:Y:S05]  /*0050*/  S2R R3, SR_CTAID.X ;  /* 0x0000000000037919 */ /* 0x000eea0000002500 */
[----:B------:R-:W4:Y:S08]  /*0060*/  LDC.64 R14, c[0x0][0x220] ;  /* 0x00008800ff0e7b82 */ /* 0x000f300000000a00 */
[----:B------:R-:W5:Y:S01]  /*0070*/  LDC.64 R22, c[0x0][0x230] ;  /* 0x00008c00ff167b82 */ /* 0x000f620000000a00 */
[----:B-1----:R-:W-:-:S05]  /*0080*/  IMAD.SHL.U32 R0, R0, 0x4, RZ ;  /* 0x0000000400007824 */ /* 0x002fca00078e00ff */
[----:B------:R-:W-:-:S05]  /*0090*/  LOP3.LUT R0, R0, 0x1fc, RZ, 0xc0, !PT ;  /* 0x000001fc00007812 */ /* 0x000fca00078ec0ff */
[----:B---3--:R-:W-:-:S04]  /*00a0*/  IMAD R0, R3, 0x200, R0 ;  /* 0x0000020003007824 */ /* 0x008fc800078e0200 */
[----:B------:R-:W-:Y:S01]  /*00b0*/  IMAD.HI R10, R0, 0x38e38e39, RZ ;  /* 0x38e38e39000a7827 */ /* 0x000fe200078e02ff */
[----:B------:R-:W-:-:S04]  /*00c0*/  SHF.R.S32.HI R3, RZ, 0x1f, R0 ;  /* 0x0000001fff037819 */ /* 0x000fc80000011400 */
[----:B------:R-:W-:-:S04]  /*00d0*/  LEA.HI R8, R3, R0, RZ, 0x4 ;  /* 0x0000000003087211 */ /* 0x000fc800078f20ff */
[----:B------:R-:W-:-:S05]  /*00e0*/  SHF.R.S32.HI R3, RZ, 0x4, R8 ;  /* 0x00000004ff037819 */ /* 0x000fca0000011408 */
[----:B------:R-:W-:-:S05]  /*00f0*/  IMAD.HI R2, R3, 0x38e38e39, RZ ;  /* 0x38e38e3903027827 */ /* 0x000fca00078e02ff */
[----:B------:R-:W-:-:S04]  /*0100*/  SHF.R.U32.HI R5, RZ, 0x1f, R2 ;  /* 0x0000001fff057819 */ /* 0x000fc80000011602 */
[----:B------:R-:W-:Y:S02]  /*0110*/  LEA.HI.SX32 R2, R2, R5, 0x19 ;  /* 0x0000000502027211 */ /* 0x000fe400078fcaff */
[----:B------:R-:W-:Y:S01]  /*0120*/  SHF.R.U32.HI R11, RZ, 0x1f, R10 ;  /* 0x0000001fff0b7819 */ /* 0x000fe2000001160a */
[----:B------:R-:W1:Y:S02]  /*0130*/  LDC.64 R4, c[0x0][0x210] ;  /* 0x00008400ff047b82 */ /* 0x000e640000000a00 */
[----:B------:R-:W-:-:S04]  /*0140*/  IMAD R3, R2, -0x240, R3 ;  /* 0xfffffdc002037824 */ /* 0x000fc800078e0203 */
[----:B--2---:R-:W-:-:S05]  /*0150*/  IMAD.WIDE R6, R3, 0x4, R6 ;  /* 0x0000000403067825 */ /* 0x004fca00078e0206 */
[----:B------:R2:W3:Y:S01]  /*0160*/  LDG.E.EL R2, desc[UR4][R6.64] ;  /* 0x0000000406027981 */ /* 0x0004e2000c2e1900 */
[----:B------:R-:W-:Y:S02]  /*0170*/  LEA.HI.SX32 R11, R10, R11, 0x15 ;  /* 0x0000000b0a0b7211 */ /* 0x000fe400078faaff */
[----:B------:R-:W-:Y:S01]  /*0180*/  LOP3.LUT R9, R8, 0xfffffff0, RZ, 0xc0, !PT ;  /* 0xfffffff008097812 */ /* 0x000fe200078ec0ff */
[C---:B------:R-:W-:Y:S01]  /*0190*/  IMAD.SHL.U32 R8, R3.reuse, 0x10, RZ ;  /* 0x0000001003087824 */ /* 0x040fe200078e00ff */
[----:B------:R-:W-:Y:S01]  /*01a0*/  ISETP.GE.AND P2, PT, R3, 0x220, PT ;  /* 0x000002200300780c */ /* 0x000fe20003f46270 */
[C---:B------:R-:W-:Y:S02]  /*01b0*/  IMAD.SHL.U32 R10, R11.reuse, 0x200, RZ ;  /* 0x000002000b0a7824 */ /* 0x040fe400078e00ff */
[----:B------:R-:W-:Y:S02]  /*01c0*/  IMAD.IADD R9, R0, 0x1, -R9 ;  /* 0x0000000100097824 */ /* 0x000fe400078e0a09 */
[----:B--2---:R-:W-:Y:S01]  /*01d0*/  IMAD R6, R11, -0x2400, R0 ;  /* 0xffffdc000b067824 */ /* 0x004fe200078e0200 */
[----:B------:R-:W-:-:S02]  /*01e0*/  SHF.R.S32.HI R13, RZ, 0x1f, R10 ;  /* 0x0000001fff0d7819 */ /* 0x000fc4000001140a */
[----:B------:R-:W-:Y:S01]  /*01f0*/  IADD3 R10, P0, P1, R8, R9, R10 ;  /* 0x00000009080a7210 */ /* 0x000fe2000791e00a */
[----:B------:R-:W-:Y:S01]  /*0200*/  IMAD R25, R11, 0x2200, R6 ;  /* 0x000022000b197824 */ /* 0x000fe200078e0206 */
[----:B------:R-:W-:Y:S02]  /*0210*/  SHF.R.S32.HI R9, RZ, 0x1f, R9 ;  /* 0x0000001fff097819 */ /* 0x000fe40000011409 */
[----:B------:R-:W-:Y:S02]  /*0220*/  CS2R R6, SRZ ;  /* 0x0000000000067805 */ /* 0x000fe4000001ff00 */
[----:B------:R-:W-:Y:S01]  /*0230*/  SHF.R.S32.HI R8, RZ, 0x1f, R8 ;  /* 0x0000001fff087819 */ /* 0x000fe20000011408 */
[----:B-1----:R-:W-:Y:S01]  /*0240*/  IMAD.WIDE R24, R25, 0x4, R4 ;  /* 0x0000000419187825 */ /* 0x002fe200078e0204 */
[----:B------:R-:W-:Y:S02]  /*0250*/  CS2R R4, SRZ ;  /* 0x0000000000047805 */ /* 0x000fe4000001ff00 */
[----:B------:R-:W-:-:S02]  /*0260*/  IADD3.X R9, R8, R9, R13, P0, P1 ;  /* 0x0000000908097210 */ /* 0x000fc400007e240d */
[C---:B------:R-:W-:Y:S01]  /*0270*/  LEA R16, P0, R10.reuse, UR6, 0x2 ;  /* 0x000000060a107c11 */ /* 0x040fe2000f8010ff */
[----:B------:R-:W1:Y:S03]  /*0280*/  LDC.64 R12, c[0x0][0x238] ;  /* 0x00008e00ff0c7b82 */ /* 0x000e660000000a00 */
[----:B------:R-:W-:Y:S02]  /*0290*/  LEA.HI.X R17, R10, UR7, R9, 0x2, P0 ;  /* 0x000000070a117c11 */ /* 0x000fe400080f1409 */
[----:B------:R-:W-:Y:S02]  /*02a0*/  CS2R R8, SRZ ;  /* 0x0000000000087805 */ /* 0x000fe4000001ff00 */
[C---:B------:R-:W-:Y:S02]  /*02b0*/  ISETP.GT.AND P0, PT, R3.reuse, 0x21f, PT ;  /* 0x0000021f0300780c */ /* 0x040fe40003f04270 */
[----:B------:R-:W-:Y:S01]  /*02c0*/  CS2R R10, SRZ ;  /* 0x00000000000a7805 */ /* 0x000fe2000001ff00 */
[----:B----4-:R-:W-:-:S05]  /*02d0*/  IMAD.WIDE R20, R3, 0x4, R14 ;  /* 0x0000000403147825 */ /* 0x010fca00078e020e */
[----:B------:R-:W2:Y:S01]  /*02e0*/  @!P2 LDG.E.128 R8, desc[UR4][R24.64] ;  /* 0x000000041808a981 */ /* 0x000ea2000c1e1d00 */
[----:B-----5:R-:W-:-:S03]  /*02f0*/  IMAD.WIDE R22, R3, 0x4, R22 ;  /* 0x0000000403167825 */ /* 0x020fc600078e0216 */
[----:B------:R-:W4:Y:S04]  /*0300*/  LDG.E.EL R14, desc[UR4][R20.64] ;  /* 0x00000004140e7981 */ /* 0x000f28000c2e1900 */
[----:B------:R5:W4:Y:S01]  /*0310*/  @P0 LDG.E.128 R4, desc[UR4][R16.64+-0x8800] ;  /* 0xff78000410040981 */ /* 0x000b22000c1e1d00 */
[----:B-1----:R-:W-:-:S03]  /*0320*/  IMAD.WIDE R18, R3, 0x4, R12 ;  /* 0x0000000403127825 */ /* 0x002fc600078e020c */
[----:B------:R-:W4:Y:S01]  /*0330*/  LDG.E.EL R15, desc[UR4][R22.64] ;  /* 0x00000004160f7981 */ /* 0x000f22000c2e1900 */
[----:B------:R-:W1:Y:S03]  /*0340*/  LDC.64 R12, c[0x0][0x240] ;  /* 0x00009000ff0c7b82 */ /* 0x000e660000000a00 */
[----:B------:R-:W4:Y:S01]  /*0350*/  LDG.E.EL R18, desc[UR4][R18.64] ;  /* 0x0000000412127981 */ /* 0x000f22000c2e1900 */
[----:B-----5:R-:W-:Y:S02]  /*0360*/  IMAD.MOV.U32 R16, RZ, RZ, 0x3e800000 ;  /* 0x3e800000ff107424 */ /* 0x020fe400078e00ff */
[----:B-1----:R-:W-:-:S04]  /*0370*/  IMAD.WIDE R12, R0, 0x4, R12 ;  /* 0x00000004000c7825 */ /* 0x002fc800078e020c */
[----:B---3--:R-:W-:Y:S02]  /*0380*/  FADD R26, R2, 9.9999997473787516356e-06 ;  /* 0x3727c5ac021a7421 */ /* 0x008fe40000000000 */
[----:B------:R-:W1:Y:S02]  /*0390*/  LDC.64 R2, c[0x0][0x248] ;  /* 0x00009200ff027b82 */ /* 0x000e640000000a00 */
[----:B------:R-:W3:Y:S02]  /*03a0*/  MUFU.SQRT R27, R26 ;  /* 0x0000001a001b7308 */ /* 0x000ee40000002000 */
[C---:B---3--:R-:W-:Y:S02]  /*03b0*/  FSETP.GT.AND P1, PT, R27.reuse, 8.50705917302346158658e+37, PT ;  /* 0x7e8000001b00780b */ /* 0x048fe40003f24000 */
[----:B------:R-:W-:-:S11]  /*03c0*/  FSETP.GEU.AND P3, PT, R27, 1.175494350822287508e-38, PT ;  /* 0x008000001b00780b */ /* 0x000fd60003f6e000 */
[----:B------:R-:W-:-:S04]  /*03d0*/  @P1 FMUL R27, R27, 0.25 ;  /* 0x3e8000001b1b1820 */ /* 0x000fc80000400000 */
[----:B------:R-:W-:-:S06]  /*03e0*/  @!P3 FMUL R27, R27, 16777216 ;  /* 0x4b8000001b1bb820 */ /* 0x000fcc0000400000 */
[----:B------:R-:W3:Y:S01]  /*03f0*/  MUFU.RCP R27, R27 ;  /* 0x0000001b001b7308 */ /* 0x000ee20000001000 */
[----:B------:R-:W-:Y:S02]  /*0400*/  FSEL R16, R16, 1, P1 ;  /* 0x3f80000010107808 */ /* 0x000fe40000800000 */
[----:B--2---:R-:W-:Y:S02]  /*0410*/  SEL R11, R11, RZ, !P2 ;  /* 0x000000ff0b0b7207 */ /* 0x004fe40005000000 */
[----:B------:R-:W-:Y:S01]  /*0420*/  SEL R9, R9, RZ, !P2 ;  /* 0x000000ff09097207 */ /* 0x000fe20005000000 */
[----:B------:R-:W-:Y:S01]  /*0430*/  @!P3 FMUL R16, R16, 16777216 ;  /* 0x4b8000001010b820 */ /* 0x000fe20000400000 */
[----:B------:R-:W-:Y:S02]  /*0440*/  SEL R10, R10, RZ, !P2 ;  /* 0x000000ff0a0a7207 */ /* 0x000fe40005000000 */
[----:B----4-:R-:W-:Y:S02]  /*0450*/  @P2 SEL R11, R7, RZ, P0 ;  /* 0x000000ff070b2207 */ /* 0x010fe40000000000 */
[----:B------:R-:W-:-:S02]  /*0460*/  @P2 SEL R9, R5, RZ, P0 ;  /* 0x000000ff05092207 */ /* 0x000fc40000000000 */
[----:B------:R-:W-:Y:S02]  /*0470*/  SEL R8, R8, RZ, !P2 ;  /* 0x000000ff08087207 */ /* 0x000fe40005000000 */
[----:B------:R-:W-:Y:S02]  /*0480*/  @P2 SEL R10, R6, RZ, P0 ;  /* 0x000000ff060a2207 */ /* 0x000fe40000000000 */
[----:B------:R-:W-:Y:S01]  /*0490*/  @P2 SEL R8, R4, RZ, P0 ;  /* 0x000000ff04082207 */ /* 0x000fe20000000000 */
[----:B---3--:R-:W-:Y:S01]  /*04a0*/  FMUL R27, R27, R16 ;  /* 0x000000101b1b7220 */ /* 0x008fe20000400000 */
[C---:B------:R-:W-:Y:S01]  /*04b0*/  FADD R16, -R14.reuse, R11 ;  /* 0x0000000b0e107221 */ /* 0x040fe20000000100 */
[C---:B------:R-:W-:Y:S01]  /*04c0*/  FADD R4, -R14.reuse, R9 ;  /* 0x000000090e047221 */ /* 0x040fe20000000100 */
[C---:B------:R-:W-:Y:S01]  /*04d0*/  FADD R6, -R14.reuse, R10 ;  /* 0x0000000a0e067221 */ /* 0x040fe20000000100 */
[----:B------:R-:W-:Y:S01]  /*04e0*/  FADD R14, -R14, R8 ;  /* 0x000000080e0e7221 */ /* 0x000fe20000000100 */
[C---:B------:R-:W-:Y:S01]  /*04f0*/  FMUL R5, R27.reuse, R16 ;  /* 0x000000101b057220 */ /* 0x040fe20000400000 */
[C---:B------:R-:W-:Y:S01]  /*0500*/  FMUL R4, R27.reuse, R4 ;  /* 0x000000041b047220 */ /* 0x040fe20000400000 */
[C---:B------:R-:W-:Y:S01]  /*0510*/  FMUL R7, R27.reuse, R6 ;  /* 0x000000061b077220 */ /* 0x040fe20000400000 */
[----:B------:R-:W-:Y:S01]  /*0520*/  FMUL R27, R27, R14 ;  /* 0x0000000e1b1b7220 */ /* 0x000fe20000400000 */
[C-C-:B------:R-:W-:Y:S01]  /*0530*/  FFMA R5, R15.reuse, R5, R18.reuse ;  /* 0x000000050f057223 */ /* 0x140fe20000000012 */
[C-C-:B------:R-:W-:Y:S01]  /*0540*/  FFMA R4, R15.reuse, R4, R18.reuse ;  /* 0x000000040f047223 */ /* 0x140fe20000000012 */
[C-C-:B------:R-:W-:Y:S01]  /*0550*/  FFMA R6, R15.reuse, R7, R18.reuse ;  /* 0x000000070f067223 */ /* 0x140fe20000000012 */
[----:B------:R-:W-:-:S02]  /*0560*/  FFMA R27, R15, R27, R18 ;  /* 0x0000001b0f1b7223 */ /* 0x000fc40000000012 */
[----:B------:R-:W-:Y:S02]  /*0570*/  FSETP.GEU.AND P0, PT, R5, RZ, PT ;  /* 0x000000ff0500720b */ /* 0x000fe40003f0e000 */
[----:B------:R-:W-:Y:S02]  /*0580*/  FSETP.GEU.AND P2, PT, R4, RZ, PT ;  /* 0x000000ff0400720b */ /* 0x000fe40003f4e000 */
[----:B------:R-:W-:Y:S02]  /*0590*/  FSETP.GEU.AND P1, PT, R6, RZ, PT ;  /* 0x000000ff0600720b */ /* 0x000fe40003f2e000 */
[----:B------:R-:W-:Y:S02]  /*05a0*/  FSETP.GEU.AND P3, PT, R27, RZ, PT ;  /* 0x000000ff1b00720b */ /* 0x000fe40003f6e000 */
[----:B------:R-:W-:Y:S01]  /*05b0*/  SEL R7, R5, RZ, P0 ;  /* 0x000000ff05077207 */ /* 0x000fe20000000000 */
[----:B-1----:R-:W-:Y:S01]  /*05c0*/  IMAD.WIDE R2, R0, 0x4, R2 ;  /* 0x0000000400027825 */ /* 0x002fe200078e0202 */
[----:B------:R-:W-:-:S02]  /*05d0*/  SEL R5, R4, RZ, P2 ;  /* 0x000000ff04057207 */ /* 0x000fc40001000000 */
[----:B------:R-:W-:Y:S02]  /*05e0*/  SEL R6, R6, RZ, P1 ;  /* 0x000000ff06067207 */ /* 0x000fe40000800000 */
[----:B------:R-:W-:Y:S01]  /*05f0*/  SEL R4, R27, RZ, P3 ;  /* 0x000000ff1b047207 */ /* 0x000fe20001800000 */
[----:B------:R-:W-:Y:S04]  /*0600*/  STG.E.128 desc[UR4][R12.64], R8 ;  /* 0x000000080c007986 */ /* 0x000fe8000c101d04 */
[----:B------:R-:W-:Y:S01]  /*0610*/  STG.E.128 desc[UR4][R2.64], R4 ;  /* 0x0000000402007986 */ /* 0x000fe2000c101d04 */
[----:B------:R-:W-:Y:S05]  /*0620*/  EXIT ;  /* 0x000000000000794d */ /* 0x000fea0003800000 */
.L_x_0:
[----:B------:R-:W-:-:S00]  /*0630*/  BRA `(.L_x_0) ;  /* 0xfffffffc00fc7947 */ /* 0x000fc0000383ffff */
[----:B------:R-:W-:-:S00]  /*0640*/  NOP ;  /* 0x0000000000007918 */ /* 0x000fc00000000000 */
        /* <DEDUP_REMOVED lines=11> */
.L_x_1:


//--------------------- .nv.global.init           --------------------------
	.section	.nv.global.init,"aw",@progbits
.nv.global.init:
	.type		_$_str,@object
	.size		_$_str,(_$_str_$_2 - _$_str)
_$_str:
        /*0000*/ 	.byte	0x5f, 0x5f, 0x43, 0x55, 0x44, 0x41, 0x5f, 0x46, 0x54, 0x5a, 0x00
	.type		_$_str_$_2,@object
	.size		_$_str_$_2,(.L_1 - _$_str_$_2)
_$_str_$_2:
        /*000b*/ 	.byte	0x5f, 0x5f, 0x43, 0x55, 0x44, 0x41, 0x5f, 0x50, 0x52, 0x45, 0x43, 0x5f, 0x53, 0x51, 0x52, 0x54
        /*001b*/ 	.byte	0x00
.L_1:


//--------------------- .nv.constant0.triton_poi_fused__native_batch_norm_legit_no_training_cat_relu_35 --------------------------
	.section	.nv.constant0.triton_poi_fused__native_batch_norm_legit_no_training_cat_relu_35,"a",@progbits
	.sectionflags	@""
	.align	4
.nv.constant0.triton_poi_fused__native_batch_norm_legit_no_training_cat_relu_35:
	.zero		596
